//
// Generated by NVIDIA NVVM Compiler
//
// Compiler Build ID: CL-36424714
// Cuda compilation tools, release 13.0, V13.0.88
// Based on NVVM 20.0.0
//

.version 9.0
.target sm_100
.address_size 64

	// .globl	_Z19moveVAO_cuda_kernelPf

.visible .entry _Z19moveVAO_cuda_kernelPf(
	.param .u64 .ptr .align 1 _Z19moveVAO_cuda_kernelPf_param_0
)
{
	.reg .pred 	%p<3>;
	.reg .b32 	%r<4>;
	.reg .b32 	%f<4>;
	.reg .b64 	%rd<5>;
	.reg .b64 	%fd<3>;

	ld.param.u64 	%rd1, [_Z19moveVAO_cuda_kernelPf_param_0];
	mov.u32 	%r1, %tid.y;
	setp.ne.s32 	%p1, %r1, 2;
	@%p1 bra 	$L__BB0_2;
	cvta.to.global.u64 	%rd2, %rd1;
	mov.u32 	%r2, %tid.x;
	mul.lo.s32 	%r3, %r2, 3;
	mul.wide.u32 	%rd3, %r3, 4;
	add.s64 	%rd4, %rd2, %rd3;
	ld.global.f32 	%f1, [%rd4+8];
	cvt.f64.f32 	%fd1, %f1;
	add.f64 	%fd2, %fd1, 0d3F9999999999999A;
	cvt.rn.f32.f64 	%f2, %fd2;
	setp.gt.f32 	%p2, %f2, 0f3F800000;
	selp.f32 	%f3, 0fBF800000, %f2, %p2;
	st.global.f32 	[%rd4+8], %f3;
$L__BB0_2:
	ret;

}


// ===== COMPILED SASS (sm_100) =====

	.target	sm_100

	.elftype	@"ET_EXEC"


//--------------------- .note.nv.tkinfo           --------------------------
	.section	.note.nv.tkinfo,"",@"SHT_NOTE"
	.sectionflags	@"SHF_NOTE_NV_TKINFO"
	.tkinfo
        /*0018*/ 	.word	0x00000002
        /*0030*/ 	.string	""
        /*0030*/ 	.string	"ptxas"
        /*0030*/ 	.string	"Cuda compilation tools, release 13.0, V13.0.88"
        /*0030*/ 	.string	"Build cuda_13.0.r13.0/compiler.36424714_0"
        /*0030*/ 	.string	"-arch sm_100 -m 64 "



//--------------------- .note.nv.cuinfo           --------------------------
	.section	.note.nv.cuinfo,"",@"SHT_NOTE"
	.sectionflags	@"SHF_NOTE_NV_CUINFO"
        /*0018*/ 	.short	0x0002
        /*001a*/ 	.short	0x0064
        /*001c*/ 	.short	0x0082
	.zero		2


//--------------------- .nv.info                  --------------------------
	.section	.nv.info,"",@"SHT_CUDA_INFO"
	.align	4


	//----- nvinfo : EIATTR_REGCOUNT
	.align		4
        /*0000*/ 	.byte	0x04, 0x2f
        /*0002*/ 	.short	(.L_1 - .L_0)
	.align		4
.L_0:
        /*0004*/ 	.word	index@(_Z19moveVAO_cuda_kernelPf)
        /*0008*/ 	.word	0x0000000a


	//----- nvinfo : EIATTR_FRAME_SIZE
	.align		4
.L_1:
        /*000c*/ 	.byte	0x04, 0x11
        /*000e*/ 	.short	(.L_3 - .L_2)
	.align		4
.L_2:
        /*0010*/ 	.word	index@(_Z19moveVAO_cuda_kernelPf)
        /*0014*/ 	.word	0x00000000


	//----- nvinfo : EIATTR_MIN_STACK_SIZE
	.align		4
.L_3:
        /*0018*/ 	.byte	0x04, 0x12
        /*001a*/ 	.short	(.L_5 - .L_4)
	.align		4
.L_4:
        /*001c*/ 	.word	index@(_Z19moveVAO_cuda_kernelPf)
        /*0020*/ 	.word	0x00000000
.L_5:


//--------------------- .nv.compat                --------------------------
	.section	.nv.compat,"",@"SHT_CUDA_COMPAT_INFO"
	.align	4
        /*0000*/ 	.byte	0x02, 0x09, 0x00, 0x00, 0x02, 0x02, 0x01, 0x00, 0x02, 0x05, 0x05, 0x00, 0x03, 0x07, 0x01, 0x01
        /*0010*/ 	.byte	0x02, 0x03, 0x00, 0x00, 0x02, 0x06, 0x01, 0x00, 0x04, 0x0b, 0x08, 0x00, 0x01, 0x00, 0x00, 0x00
        /*0020*/ 	.byte	0x00, 0x00, 0x00, 0x00


//--------------------- .nv.info._Z19moveVAO_cuda_kernelPf --------------------------
	.section	.nv.info._Z19moveVAO_cuda_kernelPf,"",@"SHT_CUDA_INFO"
	.sectionflags	@""
	.align	4


	//----- nvinfo : EIATTR_CUDA_API_VERSION
	.align		4
        /*0000*/ 	.byte	0x04, 0x37
        /*0002*/ 	.short	(.L_7 - .L_6)
.L_6:
        /*0004*/ 	.word	0x00000082


	//----- nvinfo : EIATTR_KPARAM_INFO
	.align		4
.L_7:
        /*0008*/ 	.byte	0x04, 0x17
        /*000a*/ 	.short	(.L_9 - .L_8)
.L_8:
        /*000c*/ 	.word	0x00000000
        /*0010*/ 	.short	0x0000
        /*0012*/ 	.short	0x0000
        /*0014*/ 	.byte	0x00, 0xf5, 0x21, 0x00


	//----- nvinfo : EIATTR_SPARSE_MMA_MASK
	.align		4
.L_9:
        /*0018*/ 	.byte	0x03, 0x50
        /*001a*/ 	.short	0x0000


	//----- nvinfo : EIATTR_MAXREG_COUNT
	.align		4
        /*001c*/ 	.byte	0x03, 0x1b
        /*001e*/ 	.short	0x00ff


	//----- nvinfo : EIATTR_MERCURY_ISA_VERSION
	.align		4
        /*0020*/ 	.byte	0x03, 0x5f
        /*0022*/ 	.short	0x0101


	//----- nvinfo : EIATTR_VRC_CTA_INIT_COUNT
	.align		4
        /*0024*/ 	.byte	0x02, 0x4a
	.zero		1
	.zero		1


	//----- nvinfo : EIATTR_EXIT_INSTR_OFFSETS
	.align		4
        /*0028*/ 	.byte	0x04, 0x1c
        /*002a*/ 	.short	(.L_11 - .L_10)


	//   ....[0]....
.L_10:
        /*002c*/ 	.word	0x00000030


	//   ....[1]....
        /*0030*/ 	.word	0x00000120


	//----- nvinfo : EIATTR_CBANK_PARAM_SIZE
	.align		4
.L_11:
        /*0034*/ 	.byte	0x03, 0x19
        /*0036*/ 	.short	0x0008


	//----- nvinfo : EIATTR_PARAM_CBANK
	.align		4
        /*0038*/ 	.byte	0x04, 0x0a
        /*003a*/ 	.short	(.L_13 - .L_12)
	.align		4
.L_12:
        /*003c*/ 	.word	index@(.nv.constant0._Z19moveVAO_cuda_kernelPf)
        /*0040*/ 	.short	0x0380
        /*0042*/ 	.short	0x0008


	//----- nvinfo : EIATTR_SW_WAR
	.align		4
.L_13:
        /*0044*/ 	.byte	0x04, 0x36
        /*0046*/ 	.short	(.L_15 - .L_14)
.L_14:
        /*0048*/ 	.word	0x00000008
.L_15:


//--------------------- .nv.callgraph             --------------------------
	.section	.nv.callgraph,"",@"SHT_CUDA_CALLGRAPH"
	.align	4
	.sectionentsize	8
	.align		4
        /*0000*/ 	.word	0x00000000
	.align		4
        /*0004*/ 	.word	0xffffffff
	.align		4
        /*0008*/ 	.word	0x00000000
	.align		4
        /*000c*/ 	.word	0xfffffffe
	.align		4
        /*0010*/ 	.word	0x00000000
	.align		4
        /*0014*/ 	.word	0xfffffffd
	.align		4
        /*0018*/ 	.word	0x00000000
	.align		4
        /*001c*/ 	.word	0xfffffffc


//--------------------- .text._Z19moveVAO_cuda_kernelPf --------------------------
	.section	.text._Z19moveVAO_cuda_kernelPf,"ax",@progbits
	.align	128
        .global         _Z19moveVAO_cuda_kernelPf
        .type           _Z19moveVAO_cuda_kernelPf,@function
        .size           _Z19moveVAO_cuda_kernelPf,(.L_x_1 - _Z19moveVAO_cuda_kernelPf)
        .other          _Z19moveVAO_cuda_kernelPf,@"STO_CUDA_ENTRY STV_DEFAULT"
_Z19moveVAO_cuda_kernelPf:
.text._Z19moveVAO_cuda_kernelPf:
[----:B------:R-:W-:Y:S01]  /*0000*/  LDC R1, c[0x0][0x37c] ;  /* 0x0000df00ff017b82 */ /* 0x000fe20000000800 */
[----:B------:R-:W0:Y:S02]  /*0010*/  S2R R0, SR_TID.Y ;  /* 0x0000000000007919 */ /* 0x000e240000002200 */
[----:B0-----:R-:W-:-:S13]  /*0020*/  ISETP.NE.AND P0, PT, R0, 0x2, PT ;  /* 0x000000020000780c */ /* 0x001fda0003f05270 */
[----:B------:R-:W-:Y:S05]  /*0030*/  @P0 EXIT ;  /* 0x000000000000094d */ /* 0x000fea0003800000 */
[----:B------:R-:W0:Y:S01]  /*0040*/  S2R R5, SR_TID.X ;  /* 0x0000000000057919 */ /* 0x000e220000002100 */
[----:B------:R-:W1:Y:S01]  /*0050*/  LDC.64 R2, c[0x0][0x380] ;  /* 0x0000e000ff027b82 */ /* 0x000e620000000a00 */
[----:B------:R-:W2:Y:S01]  /*0060*/  LDCU.64 UR4, c[0x0][0x358] ;  /* 0x00006b00ff0477ac */ /* 0x000ea20008000a00 */
[----:B0-----:R-:W-:-:S04]  /*0070*/  IMAD R5, R5, 0x3, RZ ;  /* 0x0000000305057824 */ /* 0x001fc800078e02ff */
[----:B-1----:R-:W-:-:S05]  /*0080*/  IMAD.WIDE.U32 R2, R5, 0x4, R2 ;  /* 0x0000000405027825 */ /* 0x002fca00078e0002 */
[----:B--2---:R-:W2:Y:S01]  /*0090*/  LDG.E R0, desc[UR4][R2.64+0x8] ;  /* 0x0000080402007981 */ /* 0x004ea2000c1e1900 */
[----:B------:R-:W-:Y:S01]  /*00a0*/  UMOV UR6, 0x9999999a ;  /* 0x9999999a00067882 */ /* 0x000fe20000000000 */
[----:B------:R-:W-:Y:S01]  /*00b0*/  UMOV UR7, 0x3f999999 ;  /* 0x3f99999900077882 */ /* 0x000fe20000000000 */
[----:B--2---:R-:W0:Y:S02]  /*00c0*/  F2F.F64.F32 R4, R0 ;  /* 0x0000000000047310 */ /* 0x004e240000201800 */
[----:B0-----:R-:W-:-:S10]  /*00d0*/  DADD R4, R4, UR6 ;  /* 0x0000000604047e29 */ /* 0x001fd40008000000 */
[----:B------:R-:W0:Y:S02]  /*00e0*/  F2F.F32.F64 R4, R4 ;  /* 0x0000000400047310 */ /* 0x000e240000301000 */
[----:B0-----:R-:W-:-:S04]  /*00f0*/  FSETP.GT.AND P0, PT, R4, 1, PT ;  /* 0x3f8000000400780b */ /* 0x001fc80003f04000 */
[----:B------:R-:W-:-:S05]  /*0100*/  FSEL R7, R4, -1, !P0 ;  /* 0xbf80000004077808 */ /* 0x000fca0004000000 */
[----:B------:R-:W-:Y:S01]  /*0110*/  STG.E desc[UR4][R2.64+0x8], R7 ;  /* 0x0000080702007986 */ /* 0x000fe2000c101904 */
[----:B------:R-:W-:Y:S05]  /*0120*/  EXIT ;  /* 0x000000000000794d */ /* 0x000fea0003800000 */
.L_x_0:
[----:B------:R-:W-:-:S00]  /*0130*/  BRA `(.L_x_0) ;  /* 0xfffffffc00fc7947 */ /* 0x000fc0000383ffff */
[----:B------:R-:W-:-:S00]  /*0140*/  NOP ;  /* 0x0000000000007918 */ /* 0x000fc00000000000 */
        /* <DEDUP_REMOVED lines=11> */
.L_x_1:


//--------------------- .nv.shared.reserved.0     --------------------------
	.section	.nv.shared.reserved.0,"aw",@nobits
	.weak		__nv_reservedSMEM_offset_0_alias
	.size		__nv_reservedSMEM_offset_0_alias, 0, 64
	.other		__nv_reservedSMEM_offset_0_alias,@"STO_CUDA_RESERVED_SHARED STV_DEFAULT"
__nv_reservedSMEM_offset_0_alias:
	.zero		0
	.zero		64


//--------------------- .nv.constant0._Z19moveVAO_cuda_kernelPf --------------------------
	.section	.nv.constant0._Z19moveVAO_cuda_kernelPf,"a",@progbits
	.sectionflags	@""
	.align	4
.nv.constant0._Z19moveVAO_cuda_kernelPf:
	.zero		904


//--------------------- SYMBOLS --------------------------

	.type		.nv.reservedSmem.offset0,@object
	.size		.nv.reservedSmem.offset0,0x4
